//
// Generated by NVIDIA NVVM Compiler
//
// Compiler Build ID: CL-36424714
// Cuda compilation tools, release 13.0, V13.0.88
// Based on NVVM 20.0.0
//

.version 9.0
.target sm_100
.address_size 64

	// .globl	_Z16MatricesMultiplyPfS_S_i

.visible .entry _Z16MatricesMultiplyPfS_S_i(
	.param .u64 .ptr .align 1 _Z16MatricesMultiplyPfS_S_i_param_0,
	.param .u64 .ptr .align 1 _Z16MatricesMultiplyPfS_S_i_param_1,
	.param .u64 .ptr .align 1 _Z16MatricesMultiplyPfS_S_i_param_2,
	.param .u32 _Z16MatricesMultiplyPfS_S_i_param_3
)
{
	.reg .pred 	%p<10>;
	.reg .b32 	%r<40>;
	.reg .b32 	%f<67>;
	.reg .b64 	%rd<67>;

	ld.param.u64 	%rd14, [_Z16MatricesMultiplyPfS_S_i_param_0];
	ld.param.u64 	%rd15, [_Z16MatricesMultiplyPfS_S_i_param_1];
	ld.param.u32 	%r18, [_Z16MatricesMultiplyPfS_S_i_param_3];
	cvta.to.global.u64 	%rd1, %rd15;
	cvta.to.global.u64 	%rd2, %rd14;
	mov.u32 	%r19, %ctaid.x;
	mov.u32 	%r20, %ntid.x;
	mov.u32 	%r21, %tid.x;
	mad.lo.s32 	%r1, %r19, %r20, %r21;
	mov.u32 	%r22, %ctaid.y;
	mov.u32 	%r23, %ntid.y;
	mov.u32 	%r24, %tid.y;
	mad.lo.s32 	%r2, %r22, %r23, %r24;
	max.s32 	%r25, %r2, %r1;
	setp.ge.s32 	%p1, %r25, %r18;
	@%p1 bra 	$L__BB0_13;
	mul.lo.s32 	%r3, %r18, %r2;
	and.b32  	%r4, %r18, 7;
	setp.lt.u32 	%p2, %r18, 8;
	mov.f32 	%f66, 0f00000000;
	mov.b32 	%r38, 0;
	@%p2 bra 	$L__BB0_4;
	and.b32  	%r38, %r18, 2147483640;
	neg.s32 	%r36, %r38;
	mul.wide.s32 	%rd16, %r18, 4;
	add.s64 	%rd3, %rd1, %rd16;
	shl.b32 	%r7, %r18, 3;
	mul.wide.s32 	%rd17, %r18, 8;
	add.s64 	%rd4, %rd1, %rd17;
	mul.wide.s32 	%rd18, %r18, 12;
	add.s64 	%rd5, %rd1, %rd18;
	mul.wide.s32 	%rd19, %r18, 16;
	add.s64 	%rd6, %rd1, %rd19;
	mul.wide.s32 	%rd20, %r18, 20;
	add.s64 	%rd7, %rd1, %rd20;
	mul.wide.s32 	%rd21, %r18, 24;
	add.s64 	%rd8, %rd1, %rd21;
	mul.wide.s32 	%rd22, %r18, 28;
	add.s64 	%rd9, %rd1, %rd22;
	mul.wide.u32 	%rd23, %r3, 4;
	add.s64 	%rd24, %rd23, %rd2;
	add.s64 	%rd66, %rd24, 16;
	mov.f32 	%f66, 0f00000000;
	mov.u32 	%r35, %r1;
$L__BB0_3:
	.pragma "nounroll";
	mul.wide.s32 	%rd25, %r35, 4;
	add.s64 	%rd26, %rd3, %rd25;
	add.s64 	%rd27, %rd4, %rd25;
	add.s64 	%rd28, %rd5, %rd25;
	add.s64 	%rd29, %rd6, %rd25;
	add.s64 	%rd30, %rd7, %rd25;
	add.s64 	%rd31, %rd8, %rd25;
	add.s64 	%rd32, %rd9, %rd25;
	add.s64 	%rd33, %rd1, %rd25;
	ld.global.f32 	%f16, [%rd66+-16];
	ld.global.f32 	%f17, [%rd33];
	fma.rn.f32 	%f18, %f16, %f17, %f66;
	ld.global.f32 	%f19, [%rd66+-12];
	ld.global.f32 	%f20, [%rd26];
	fma.rn.f32 	%f21, %f19, %f20, %f18;
	ld.global.f32 	%f22, [%rd66+-8];
	ld.global.f32 	%f23, [%rd27];
	fma.rn.f32 	%f24, %f22, %f23, %f21;
	ld.global.f32 	%f25, [%rd66+-4];
	ld.global.f32 	%f26, [%rd28];
	fma.rn.f32 	%f27, %f25, %f26, %f24;
	ld.global.f32 	%f28, [%rd66];
	ld.global.f32 	%f29, [%rd29];
	fma.rn.f32 	%f30, %f28, %f29, %f27;
	ld.global.f32 	%f31, [%rd66+4];
	ld.global.f32 	%f32, [%rd30];
	fma.rn.f32 	%f33, %f31, %f32, %f30;
	ld.global.f32 	%f34, [%rd66+8];
	ld.global.f32 	%f35, [%rd31];
	fma.rn.f32 	%f36, %f34, %f35, %f33;
	ld.global.f32 	%f37, [%rd66+12];
	ld.global.f32 	%f38, [%rd32];
	fma.rn.f32 	%f66, %f37, %f38, %f36;
	add.s32 	%r36, %r36, 8;
	add.s32 	%r35, %r35, %r7;
	add.s64 	%rd66, %rd66, 32;
	setp.ne.s32 	%p3, %r36, 0;
	@%p3 bra 	$L__BB0_3;
$L__BB0_4:
	setp.eq.s32 	%p4, %r4, 0;
	@%p4 bra 	$L__BB0_12;
	and.b32  	%r13, %r18, 3;
	setp.lt.u32 	%p5, %r4, 4;
	@%p5 bra 	$L__BB0_7;
	add.s32 	%r27, %r38, %r3;
	mul.wide.u32 	%rd34, %r27, 4;
	add.s64 	%rd35, %rd2, %rd34;
	ld.global.f32 	%f40, [%rd35];
	mad.lo.s32 	%r28, %r38, %r18, %r1;
	mul.wide.s32 	%rd36, %r28, 4;
	add.s64 	%rd37, %rd1, %rd36;
	ld.global.f32 	%f41, [%rd37];
	fma.rn.f32 	%f42, %f40, %f41, %f66;
	cvt.u64.u32 	%rd38, %r3;
	cvt.u64.u32 	%rd39, %r38;
	add.s64 	%rd40, %rd39, %rd38;
	shl.b64 	%rd41, %rd40, 2;
	add.s64 	%rd42, %rd2, %rd41;
	ld.global.f32 	%f43, [%rd42+4];
	mul.wide.s32 	%rd43, %r18, 4;
	add.s64 	%rd44, %rd37, %rd43;
	ld.global.f32 	%f44, [%rd44];
	fma.rn.f32 	%f45, %f43, %f44, %f42;
	ld.global.f32 	%f46, [%rd42+8];
	add.s64 	%rd45, %rd44, %rd43;
	ld.global.f32 	%f47, [%rd45];
	fma.rn.f32 	%f48, %f46, %f47, %f45;
	ld.global.f32 	%f49, [%rd42+12];
	add.s64 	%rd46, %rd45, %rd43;
	ld.global.f32 	%f50, [%rd46];
	fma.rn.f32 	%f66, %f49, %f50, %f48;
	add.s32 	%r38, %r38, 4;
$L__BB0_7:
	setp.eq.s32 	%p6, %r13, 0;
	@%p6 bra 	$L__BB0_12;
	setp.eq.s32 	%p7, %r13, 1;
	@%p7 bra 	$L__BB0_10;
	add.s32 	%r29, %r38, %r3;
	mul.wide.u32 	%rd47, %r29, 4;
	add.s64 	%rd48, %rd2, %rd47;
	ld.global.f32 	%f52, [%rd48];
	mad.lo.s32 	%r30, %r38, %r18, %r1;
	mul.wide.s32 	%rd49, %r30, 4;
	add.s64 	%rd50, %rd1, %rd49;
	ld.global.f32 	%f53, [%rd50];
	fma.rn.f32 	%f54, %f52, %f53, %f66;
	cvt.u64.u32 	%rd51, %r3;
	cvt.u64.u32 	%rd52, %r38;
	add.s64 	%rd53, %rd52, %rd51;
	shl.b64 	%rd54, %rd53, 2;
	add.s64 	%rd55, %rd2, %rd54;
	ld.global.f32 	%f55, [%rd55+4];
	mul.wide.s32 	%rd56, %r18, 4;
	add.s64 	%rd57, %rd50, %rd56;
	ld.global.f32 	%f56, [%rd57];
	fma.rn.f32 	%f66, %f55, %f56, %f54;
	add.s32 	%r38, %r38, 2;
$L__BB0_10:
	and.b32  	%r31, %r18, 1;
	setp.eq.b32 	%p8, %r31, 1;
	not.pred 	%p9, %p8;
	@%p9 bra 	$L__BB0_12;
	add.s32 	%r32, %r38, %r3;
	mul.wide.u32 	%rd58, %r32, 4;
	add.s64 	%rd59, %rd2, %rd58;
	ld.global.f32 	%f57, [%rd59];
	mad.lo.s32 	%r33, %r38, %r18, %r1;
	mul.wide.s32 	%rd60, %r33, 4;
	add.s64 	%rd61, %rd1, %rd60;
	ld.global.f32 	%f58, [%rd61];
	fma.rn.f32 	%f66, %f57, %f58, %f66;
$L__BB0_12:
	ld.param.u64 	%rd65, [_Z16MatricesMultiplyPfS_S_i_param_2];
	add.s32 	%r34, %r3, %r1;
	cvta.to.global.u64 	%rd62, %rd65;
	mul.wide.s32 	%rd63, %r34, 4;
	add.s64 	%rd64, %rd62, %rd63;
	st.global.f32 	[%rd64], %f66;
$L__BB0_13:
	ret;

}


// ===== COMPILED SASS (sm_100) =====

	.target	sm_100

	.elftype	@"ET_EXEC"


//--------------------- .note.nv.tkinfo           --------------------------
	.section	.note.nv.tkinfo,"",@"SHT_NOTE"
	.sectionflags	@"SHF_NOTE_NV_TKINFO"
	.tkinfo
        /*0018*/ 	.word	0x00000002
        /*0030*/ 	.string	""
        /*0030*/ 	.string	"ptxas"
        /*0030*/ 	.string	"Cuda compilation tools, release 13.0, V13.0.88"
        /*0030*/ 	.string	"Build cuda_13.0.r13.0/compiler.36424714_0"
        /*0030*/ 	.string	"-arch sm_100 -m 64 "



//--------------------- .note.nv.cuinfo           --------------------------
	.section	.note.nv.cuinfo,"",@"SHT_NOTE"
	.sectionflags	@"SHF_NOTE_NV_CUINFO"
        /*0018*/ 	.short	0x0002
        /*001a*/ 	.short	0x0064
        /*001c*/ 	.short	0x0082
	.zero		2


//--------------------- .nv.info                  --------------------------
	.section	.nv.info,"",@"SHT_CUDA_INFO"
	.align	4


	//----- nvinfo : EIATTR_REGCOUNT
	.align		4
        /*0000*/ 	.byte	0x04, 0x2f
        /*0002*/ 	.short	(.L_1 - .L_0)
	.align		4
.L_0:
        /*0004*/ 	.word	index@(_Z16MatricesMultiplyPfS_S_i)
        /*0008*/ 	.word	0x0000001e


	//----- nvinfo : EIATTR_FRAME_SIZE
	.align		4
.L_1:
        /*000c*/ 	.byte	0x04, 0x11
        /*000e*/ 	.short	(.L_3 - .L_2)
	.align		4
.L_2:
        /*0010*/ 	.word	index@(_Z16MatricesMultiplyPfS_S_i)
        /*0014*/ 	.word	0x00000000


	//----- nvinfo : EIATTR_MIN_STACK_SIZE
	.align		4
.L_3:
        /*0018*/ 	.byte	0x04, 0x12
        /*001a*/ 	.short	(.L_5 - .L_4)
	.align		4
.L_4:
        /*001c*/ 	.word	index@(_Z16MatricesMultiplyPfS_S_i)
        /*0020*/ 	.word	0x00000000
.L_5:


//--------------------- .nv.compat                --------------------------
	.section	.nv.compat,"",@"SHT_CUDA_COMPAT_INFO"
	.align	4
        /*0000*/ 	.byte	0x02, 0x09, 0x00, 0x00, 0x02, 0x02, 0x01, 0x00, 0x02, 0x05, 0x05, 0x00, 0x03, 0x07, 0x01, 0x01
        /*0010*/ 	.byte	0x02, 0x03, 0x00, 0x00, 0x02, 0x06, 0x01, 0x00, 0x04, 0x0b, 0x08, 0x00, 0x09, 0x00, 0x00, 0x00
        /*0020*/ 	.byte	0x00, 0x00, 0x00, 0x00


//--------------------- .nv.info._Z16MatricesMultiplyPfS_S_i --------------------------
	.section	.nv.info._Z16MatricesMultiplyPfS_S_i,"",@"SHT_CUDA_INFO"
	.sectionflags	@""
	.align	4


	//----- nvinfo : EIATTR_CUDA_API_VERSION
	.align		4
        /*0000*/ 	.byte	0x04, 0x37
        /*0002*/ 	.short	(.L_7 - .L_6)
.L_6:
        /*0004*/ 	.word	0x00000082


	//----- nvinfo : EIATTR_KPARAM_INFO
	.align		4
.L_7:
        /*0008*/ 	.byte	0x04, 0x17
        /*000a*/ 	.short	(.L_9 - .L_8)
.L_8:
        /*000c*/ 	.word	0x00000000
        /*0010*/ 	.short	0x0003
        /*0012*/ 	.short	0x0018
        /*0014*/ 	.byte	0x00, 0xf0, 0x11, 0x00


	//----- nvinfo : EIATTR_KPARAM_INFO
	.align		4
.L_9:
        /*0018*/ 	.byte	0x04, 0x17
        /*001a*/ 	.short	(.L_11 - .L_10)
.L_10:
        /*001c*/ 	.word	0x00000000
        /*0020*/ 	.short	0x0002
        /*0022*/ 	.short	0x0010
        /*0024*/ 	.byte	0x00, 0xf5, 0x21, 0x00


	//----- nvinfo : EIATTR_KPARAM_INFO
	.align		4
.L_11:
        /*0028*/ 	.byte	0x04, 0x17
        /*002a*/ 	.short	(.L_13 - .L_12)
.L_12:
        /*002c*/ 	.word	0x00000000
        /*0030*/ 	.short	0x0001
        /*0032*/ 	.short	0x0008
        /*0034*/ 	.byte	0x00, 0xf5, 0x21, 0x00


	//----- nvinfo : EIATTR_KPARAM_INFO
	.align		4
.L_13:
        /*0038*/ 	.byte	0x04, 0x17
        /*003a*/ 	.short	(.L_15 - .L_14)
.L_14:
        /*003c*/ 	.word	0x00000000
        /*0040*/ 	.short	0x0000
        /*0042*/ 	.short	0x0000
        /*0044*/ 	.byte	0x00, 0xf5, 0x21, 0x00


	//----- nvinfo : EIATTR_SPARSE_MMA_MASK
	.align		4
.L_15:
        /*0048*/ 	.byte	0x03, 0x50
        /*004a*/ 	.short	0x0000


	//----- nvinfo : EIATTR_MAXREG_COUNT
	.align		4
        /*004c*/ 	.byte	0x03, 0x1b
        /*004e*/ 	.short	0x00ff


	//----- nvinfo : EIATTR_MERCURY_ISA_VERSION
	.align		4
        /*0050*/ 	.byte	0x03, 0x5f
        /*0052*/ 	.short	0x0101


	//----- nvinfo : EIATTR_VRC_CTA_INIT_COUNT
	.align		4
        /*0054*/ 	.byte	0x02, 0x4a
	.zero		1
	.zero		1


	//----- nvinfo : EIATTR_EXIT_INSTR_OFFSETS
	.align		4
        /*0058*/ 	.byte	0x04, 0x1c
        /*005a*/ 	.short	(.L_17 - .L_16)


	//   ....[0]....
.L_16:
        /*005c*/ 	.word	0x000000c0


	//   ....[1]....
        /*0060*/ 	.word	0x00000a90


	//----- nvinfo : EIATTR_CBANK_PARAM_SIZE
	.align		4
.L_17:
        /*0064*/ 	.byte	0x03, 0x19
        /*0066*/ 	.short	0x001c


	//----- nvinfo : EIATTR_PARAM_CBANK
	.align		4
        /*0068*/ 	.byte	0x04, 0x0a
        /*006a*/ 	.short	(.L_19 - .L_18)
	.align		4
.L_18:
        /*006c*/ 	.word	index@(.nv.constant0._Z16MatricesMultiplyPfS_S_i)
        /*0070*/ 	.short	0x0380
        /*0072*/ 	.short	0x001c


	//----- nvinfo : EIATTR_SW_WAR
	.align		4
.L_19:
        /*0074*/ 	.byte	0x04, 0x36
        /*0076*/ 	.short	(.L_21 - .L_20)
.L_20:
        /*0078*/ 	.word	0x00000008
.L_21:


//--------------------- .nv.callgraph             --------------------------
	.section	.nv.callgraph,"",@"SHT_CUDA_CALLGRAPH"
	.align	4
	.sectionentsize	8
	.align		4
        /*0000*/ 	.word	0x00000000
	.align		4
        /*0004*/ 	.word	0xffffffff
	.align		4
        /*0008*/ 	.word	0x00000000
	.align		4
        /*000c*/ 	.word	0xfffffffe
	.align		4
        /*0010*/ 	.word	0x00000000
	.align		4
        /*0014*/ 	.word	0xfffffffd
	.align		4
        /*0018*/ 	.word	0x00000000
	.align		4
        /*001c*/ 	.word	0xfffffffc


//--------------------- .text._Z16MatricesMultiplyPfS_S_i --------------------------
	.section	.text._Z16MatricesMultiplyPfS_S_i,"ax",@progbits
	.align	128
        .global         _Z16MatricesMultiplyPfS_S_i
        .type           _Z16MatricesMultiplyPfS_S_i,@function
        .size           _Z16MatricesMultiplyPfS_S_i,(.L_x_5 - _Z16MatricesMultiplyPfS_S_i)
        .other          _Z16MatricesMultiplyPfS_S_i,@"STO_CUDA_ENTRY STV_DEFAULT"
_Z16MatricesMultiplyPfS_S_i:
.text._Z16MatricesMultiplyPfS_S_i:
[----:B------:R-:W-:Y:S01]  /*0000*/  LDC R1, c[0x0][0x37c] ;  /* 0x0000df00ff017b82 */ /* 0x000fe20000000800 */
[----:B------:R-:W0:Y:S07]  /*0010*/  S2R R3, SR_TID.X ;  /* 0x0000000000037919 */ /* 0x000e2e0000002100 */
[----:B------:R-:W0:Y:S01]  /*0020*/  LDC R0, c[0x0][0x360] ;  /* 0x0000d800ff007b82 */ /* 0x000e220000000800 */
[----:B------:R-:W1:Y:S01]  /*0030*/  LDCU UR20, c[0x0][0x398] ;  /* 0x00007300ff1477ac */ /* 0x000e620008000800 */
[----:B------:R-:W2:Y:S06]  /*0040*/  S2R R2, SR_TID.Y ;  /* 0x0000000000027919 */ /* 0x000eac0000002200 */
[----:B------:R-:W0:Y:S08]  /*0050*/  S2UR UR4, SR_CTAID.X ;  /* 0x00000000000479c3 */ /* 0x000e300000002500 */
[----:B------:R-:W2:Y:S08]  /*0060*/  S2UR UR5, SR_CTAID.Y ;  /* 0x00000000000579c3 */ /* 0x000eb00000002600 */
[----:B------:R-:W2:Y:S01]  /*0070*/  LDC R13, c[0x0][0x364] ;  /* 0x0000d900ff0d7b82 */ /* 0x000ea20000000800 */
[----:B0-----:R-:W-:-:S02]  /*0080*/  IMAD R0, R0, UR4, R3 ;  /* 0x0000000400007c24 */ /* 0x001fc4000f8e0203 */
[----:B--2---:R-:W-:-:S05]  /*0090*/  IMAD R13, R13, UR5, R2 ;  /* 0x000000050d0d7c24 */ /* 0x004fca000f8e0202 */
[----:B------:R-:W-:-:S04]  /*00a0*/  VIMNMX R2, PT, PT, R0, R13, !PT ;  /* 0x0000000d00027248 */ /* 0x000fc80007fe0100 */
[----:B-1----:R-:W-:-:S13]  /*00b0*/  ISETP.GE.AND P0, PT, R2, UR20, PT ;  /* 0x0000001402007c0c */ /* 0x002fda000bf06270 */
[----:B------:R-:W-:Y:S05]  /*00c0*/  @P0 EXIT ;  /* 0x000000000000094d */ /* 0x000fea0003800000 */
[----:B------:R-:W-:Y:S01]  /*00d0*/  UISETP.GE.U32.AND UP0, UPT, UR20, 0x8, UPT ;  /* 0x000000081400788c */ /* 0x000fe2000bf06070 */
[----:B------:R-:W-:Y:S02]  /*00e0*/  HFMA2 R12, -RZ, RZ, 0, 0 ;  /* 0x00000000ff0c7431 */ /* 0x000fe400000001ff */
[----:B------:R-:W-:Y:S01]  /*00f0*/  IMAD R13, R13, UR20, RZ ;  /* 0x000000140d0d7c24 */ /* 0x000fe2000f8e02ff */
[----:B------:R-:W-:Y:S01]  /*0100*/  UMOV UR4, URZ ;  /* 0x000000ff00047c82 */ /* 0x000fe20008000000 */
[----:B------:R-:W0:Y:S04]  /*0110*/  LDCU.64 UR18, c[0x0][0x358] ;  /* 0x00006b00ff1277ac */ /* 0x000e280008000a00 */
[----:B------:R-:W-:Y:S05]  /*0120*/  BRA.U !UP0, `(.L_x_0) ;  /* 0x0000000508047547 */ /* 0x000fea000b800000 */
[----:B------:R-:W1:Y:S01]  /*0130*/  LDCU.128 UR24, c[0x0][0x380] ;  /* 0x00007000ff1877ac */ /* 0x000e620008000c00 */
[----:B------:R-:W-:Y:S02]  /*0140*/  MOV R12, RZ ;  /* 0x000000ff000c7202 */ /* 0x000fe40000000f00 */
[----:B------:R-:W-:Y:S01]  /*0150*/  MOV R14, R0 ;  /* 0x00000000000e7202 */ /* 0x000fe20000000f00 */
[----:B------:R-:W-:-:S04]  /*0160*/  ULOP3.LUT UR4, UR20, 0x7ffffff8, URZ, 0xc0, !UPT ;  /* 0x7ffffff814047892 */ /* 0x000fc8000f8ec0ff */
[----:B------:R-:W-:Y:S01]  /*0170*/  UIADD3 UR5, UPT, UPT, -UR4, URZ, URZ ;  /* 0x000000ff04057290 */ /* 0x000fe2000fffe1ff */
[----:B-1----:R-:W-:Y:S01]  /*0180*/  MOV R2, UR24 ;  /* 0x0000001800027c02 */ /* 0x002fe20008000f00 */
[----:B------:R-:W-:Y:S01]  /*0190*/  UIMAD.WIDE UR6, UR20, 0x8, UR26 ;  /* 0x00000008140678a5 */ /* 0x000fe2000f8e021a */
[----:B------:R-:W-:Y:S01]  /*01a0*/  MOV R3, UR25 ;  /* 0x0000001900037c02 */ /* 0x000fe20008000f00 */
[----:B------:R-:W-:Y:S02]  /*01b0*/  UIMAD.WIDE UR8, UR20, 0xc, UR26 ;  /* 0x0000000c140878a5 */ /* 0x000fe4000f8e021a */
[----:B------:R-:W-:Y:S01]  /*01c0*/  UIMAD.WIDE UR10, UR20, 0x10, UR26 ;  /* 0x00000010140a78a5 */ /* 0x000fe2000f8e021a */
[----:B------:R-:W-:Y:S01]  /*01d0*/  IMAD.WIDE.U32 R2, R13, 0x4, R2 ;  /* 0x000000040d027825 */ /* 0x000fe200078e0002 */
[----:B------:R-:W-:Y:S02]  /*01e0*/  UIMAD.WIDE UR12, UR20, 0x14, UR26 ;  /* 0x00000014140c78a5 */ /* 0x000fe4000f8e021a */
[----:B------:R-:W-:Y:S01]  /*01f0*/  UIMAD.WIDE UR14, UR20, 0x18, UR26 ;  /* 0x00000018140e78a5 */ /* 0x000fe2000f8e021a */
[----:B------:R-:W-:Y:S01]  /*0200*/  IADD3 R2, P0, PT, R2, 0x10, RZ ;  /* 0x0000001002027810 */ /* 0x000fe20007f1e0ff */
[----:B------:R-:W-:-:S03]  /*0210*/  UIMAD.WIDE UR16, UR20, 0x1c, UR26 ;  /* 0x0000001c141078a5 */ /* 0x000fc6000f8e021a */
[----:B------:R-:W-:-:S09]  /*0220*/  IADD3.X R3, PT, PT, RZ, R3, RZ, P0, !PT ;  /* 0x00000003ff037210 */ /* 0x000fd200007fe4ff */
.L_x_1:
[----:B------:R-:W-:Y:S01]  /*0230*/  UIMAD.WIDE UR22, UR20, 0x4, UR26 ;  /* 0x00000004141678a5 */ /* 0x000fe2000f8e021a */
[----:B------:R-:W-:Y:S02]  /*0240*/  IMAD.MOV.U32 R23, RZ, RZ, 0x4 ;  /* 0x00000004ff177424 */ /* 0x000fe400078e00ff */
[----:B------:R-:W-:Y:S01]  /*0250*/  HFMA2 R11, -RZ, RZ, 0, 2.384185791015625e-07 ;  /* 0x00000004ff0b7431 */ /* 0x000fe200000001ff */
[----:B------:R-:W-:Y:S01]  /*0260*/  MOV R25, 0x4 ;  /* 0x0000000400197802 */ /* 0x000fe20000000f00 */
[----:B0-----:R-:W2:Y:S01]  /*0270*/  LDG.E R21, desc[UR18][R2.64+-0x10] ;  /* 0xfffff01202157981 */ /* 0x001ea2000c1e1900 */
[C---:B------:R-:W-:Y:S01]  /*0280*/  IMAD.WIDE R22, R14.reuse, R23, UR26 ;  /* 0x0000001a0e167e25 */ /* 0x040fe2000f8e0217 */
[----:B------:R-:W-:Y:S02]  /*0290*/  MOV R8, UR22 ;  /* 0x0000001600087c02 */ /* 0x000fe40008000f00 */
[----:B------:R-:W-:Y:S01]  /*02a0*/  MOV R9, UR23 ;  /* 0x0000001700097c02 */ /* 0x000fe20008000f00 */
[----:B------:R-:W3:Y:S02]  /*02b0*/  LDG.E R19, desc[UR18][R2.64+-0xc] ;  /* 0xfffff41202137981 */ /* 0x000ee4000c1e1900 */
[----:B------:R-:W-:-:S02]  /*02c0*/  IMAD.WIDE R8, R14, 0x4, R8 ;  /* 0x000000040e087825 */ /* 0x000fc400078e0208 */
[----:B------:R-:W2:Y:S01]  /*02d0*/  LDG.E R22, desc[UR18][R22.64] ;  /* 0x0000001216167981 */ /* 0x000ea2000c1e1900 */
[----:B------:R-:W-:Y:S01]  /*02e0*/  MOV R5, 0x4 ;  /* 0x0000000400057802 */ /* 0x000fe20000000f00 */
[C---:B------:R-:W-:Y:S02]  /*02f0*/  IMAD.WIDE R24, R14.reuse, R25, UR6 ;  /* 0x000000060e187e25 */ /* 0x040fe4000f8e0219 */
[----:B------:R0:W3:Y:S02]  /*0300*/  LDG.E R20, desc[UR18][R8.64] ;  /* 0x0000001208147981 */ /* 0x0000e4000c1e1900 */
[----:B------:R-:W-:Y:S02]  /*0310*/  IMAD.WIDE R10, R14, R11, UR8 ;  /* 0x000000080e0a7e25 */ /* 0x000fe4000f8e020b */
[----:B------:R-:W4:Y:S04]  /*0320*/  LDG.E R18, desc[UR18][R24.64] ;  /* 0x0000001218127981 */ /* 0x000f28000c1e1900 */
[----:B------:R-:W4:Y:S01]  /*0330*/  LDG.E R17, desc[UR18][R2.64+-0x8] ;  /* 0xfffff81202117981 */ /* 0x000f22000c1e1900 */
[----:B0-----:R-:W-:-:S02]  /*0340*/  HFMA2 R9, -RZ, RZ, 0, 2.384185791015625e-07 ;  /* 0x00000004ff097431 */ /* 0x001fc400000001ff */
[----:B------:R-:W-:Y:S01]  /*0350*/  IMAD.MOV.U32 R7, RZ, RZ, 0x4 ;  /* 0x00000004ff077424 */ /* 0x000fe200078e00ff */
[----:B------:R0:W5:Y:S01]  /*0360*/  LDG.E R16, desc[UR18][R10.64] ;  /* 0x000000120a107981 */ /* 0x000162000c1e1900 */
[----:B------:R-:W-:-:S03]  /*0370*/  IMAD.WIDE R4, R14, R5, UR10 ;  /* 0x0000000a0e047e25 */ /* 0x000fc6000f8e0205 */
[----:B------:R-:W5:Y:S01]  /*0380*/  LDG.E R15, desc[UR18][R2.64+-0x4] ;  /* 0xfffffc12020f7981 */ /* 0x000f62000c1e1900 */
[C---:B------:R-:W-:Y:S01]  /*0390*/  IMAD.WIDE R6, R14.reuse, R7, UR12 ;  /* 0x0000000c0e067e25 */ /* 0x040fe2000f8e0207 */
[----:B------:R-:W-:Y:S02]  /*03a0*/  MOV R27, 0x4 ;  /* 0x00000004001b7802 */ /* 0x000fe40000000f00 */
[----:B------:R1:W5:Y:S01]  /*03b0*/  LDG.E R4, desc[UR18][R4.64] ;  /* 0x0000001204047981 */ /* 0x000362000c1e1900 */
[----:B------:R-:W-:-:S03]  /*03c0*/  IMAD.WIDE R8, R14, R9, UR14 ;  /* 0x0000000e0e087e25 */ /* 0x000fc6000f8e0209 */
[----:B------:R-:W5:Y:S01]  /*03d0*/  LDG.E R23, desc[UR18][R2.64] ;  /* 0x0000001202177981 */ /* 0x000f62000c1e1900 */
[----:B0-----:R-:W-:-:S03]  /*03e0*/  IMAD.WIDE R10, R14, R27, UR16 ;  /* 0x000000100e0a7e25 */ /* 0x001fc6000f8e021b */
[----:B------:R-:W5:Y:S04]  /*03f0*/  LDG.E R7, desc[UR18][R6.64] ;  /* 0x0000001206077981 */ /* 0x000f68000c1e1900 */
[----:B------:R-:W5:Y:S04]  /*0400*/  LDG.E R24, desc[UR18][R2.64+0x4] ;  /* 0x0000041202187981 */ /* 0x000f68000c1e1900 */
[----:B------:R-:W5:Y:S04]  /*0410*/  LDG.E R8, desc[UR18][R8.64] ;  /* 0x0000001208087981 */ /* 0x000f68000c1e1900 */
[----:B------:R-:W5:Y:S04]  /*0420*/  LDG.E R25, desc[UR18][R2.64+0x8] ;  /* 0x0000081202197981 */ /* 0x000f68000c1e1900 */
[----:B------:R-:W5:Y:S04]  /*0430*/  LDG.E R10, desc[UR18][R10.64] ;  /* 0x000000120a0a7981 */ /* 0x000f68000c1e1900 */
[----:B------:R0:W5:Y:S01]  /*0440*/  LDG.E R27, desc[UR18][R2.64+0xc] ;  /* 0x00000c12021b7981 */ /* 0x000162000c1e1900 */
[----:B------:R-:W-:-:S04]  /*0450*/  UIADD3 UR5, UPT, UPT, UR5, 0x8, URZ ;  /* 0x0000000805057890 */ /* 0x000fc8000fffe0ff */
[----:B------:R-:W-:Y:S01]  /*0460*/  UISETP.NE.AND UP0, UPT, UR5, URZ, UPT ;  /* 0x000000ff0500728c */ /* 0x000fe2000bf05270 */
[----:B-1----:R-:W-:Y:S02]  /*0470*/  MOV R5, UR20 ;  /* 0x0000001400057c02 */ /* 0x002fe40008000f00 */
[----:B0-----:R-:W-:Y:S02]  /*0480*/  IADD3 R2, P0, PT, R2, 0x20, RZ ;  /* 0x0000002002027810 */ /* 0x001fe40007f1e0ff */
[----:B------:R-:W-:Y:S02]  /*0490*/  LEA R14, R5, R14, 0x3 ;  /* 0x0000000e050e7211 */ /* 0x000fe400078e18ff */
[----:B------:R-:W-:Y:S01]  /*04a0*/  IADD3.X R3, PT, PT, RZ, R3, RZ, P0, !PT ;  /* 0x00000003ff037210 */ /* 0x000fe200007fe4ff */
[----:B--2---:R-:W-:-:S04]  /*04b0*/  FFMA R22, R21, R22, R12 ;  /* 0x0000001615167223 */ /* 0x004fc8000000000c */
[----:B---3--:R-:W-:-:S04]  /*04c0*/  FFMA R20, R19, R20, R22 ;  /* 0x0000001413147223 */ /* 0x008fc80000000016 */
[----:B----4-:R-:W-:-:S04]  /*04d0*/  FFMA R18, R17, R18, R20 ;  /* 0x0000001211127223 */ /* 0x010fc80000000014 */
[----:B-----5:R-:W-:-:S04]  /*04e0*/  FFMA R16, R15, R16, R18 ;  /* 0x000000100f107223 */ /* 0x020fc80000000012 */
[----:B------:R-:W-:-:S04]  /*04f0*/  FFMA R23, R23, R4, R16 ;  /* 0x0000000417177223 */ /* 0x000fc80000000010 */
[----:B------:R-:W-:-:S04]  /*0500*/  FFMA R24, R24, R7, R23 ;  /* 0x0000000718187223 */ /* 0x000fc80000000017 */
[----:B------:R-:W-:-:S04]  /*0510*/  FFMA R8, R25, R8, R24 ;  /* 0x0000000819087223 */ /* 0x000fc80000000018 */
[----:B------:R-:W-:Y:S01]  /*0520*/  FFMA R12, R27, R10, R8 ;  /* 0x0000000a1b0c7223 */ /* 0x000fe20000000008 */
[----:B------:R-:W-:Y:S06]  /*0530*/  BRA.U UP0, `(.L_x_1) ;  /* 0xfffffffd003c7547 */ /* 0x000fec000b83ffff */
.L_x_0:
[----:B------:R-:W-:-:S04]  /*0540*/  ULOP3.LUT UR6, UR20, 0x7, URZ, 0xc0, !UPT ;  /* 0x0000000714067892 */ /* 0x000fc8000f8ec0ff */
[----:B------:R-:W-:-:S09]  /*0550*/  UISETP.NE.AND UP0, UPT, UR6, URZ, UPT ;  /* 0x000000ff0600728c */ /* 0x000fd2000bf05270 */
[----:B------:R-:W-:Y:S05]  /*0560*/  BRA.U !UP0, `(.L_x_2) ;  /* 0x0000000508387547 */ /* 0x000fea000b800000 */
[----:B------:R-:W-:Y:S02]  /*0570*/  UISETP.GE.U32.AND UP0, UPT, UR6, 0x4, UPT ;  /* 0x000000040600788c */ /* 0x000fe4000bf06070 */
[----:B------:R-:W-:-:S04]  /*0580*/  ULOP3.LUT UR5, UR20, 0x3, URZ, 0xc0, !UPT ;  /* 0x0000000314057892 */ /* 0x000fc8000f8ec0ff */
[----:B------:R-:W-:-:S03]  /*0590*/  UISETP.NE.AND UP1, UPT, UR5, URZ, UPT ;  /* 0x000000ff0500728c */ /* 0x000fc6000bf25270 */
[----:B------:R-:W-:Y:S08]  /*05a0*/  BRA.U !UP0, `(.L_x_3) ;  /* 0x00000001087c7547 */ /* 0x000ff0000b800000 */
[----:B------:R-:W1:Y:S01]  /*05b0*/  LDC.64 R6, c[0x0][0x388] ;  /* 0x0000e200ff067b82 */ /* 0x000e620000000a00 */
[----:B------:R-:W2:Y:S01]  /*05c0*/  LDCU.64 UR6, c[0x0][0x380] ;  /* 0x00007000ff0677ac */ /* 0x000ea20008000a00 */
[----:B------:R-:W-:Y:S01]  /*05d0*/  IMAD.U32 R9, RZ, RZ, UR4 ;  /* 0x00000004ff097e24 */ /* 0x000fe2000f8e00ff */
[C---:B------:R-:W-:Y:S02]  /*05e0*/  IADD3 R3, PT, PT, R13.reuse, UR4, RZ ;  /* 0x000000040d037c10 */ /* 0x040fe4000fffe0ff */
[----:B------:R-:W-:Y:S01]  /*05f0*/  IADD3 R10, P0, PT, R13, UR4, RZ ;  /* 0x000000040d0a7c10 */ /* 0x000fe2000ff1e0ff */
[----:B------:R-:W-:Y:S01]  /*0600*/  IMAD R9, R9, UR20, R0 ;  /* 0x0000001409097c24 */ /* 0x000fe2000f8e0200 */
[----:B------:R-:W-:Y:S01]  /*0610*/  MOV R11, UR20 ;  /* 0x00000014000b7c02 */ /* 0x000fe20008000f00 */
[----:B------:R-:W3:Y:S01]  /*0620*/  LDC.64 R4, c[0x0][0x380] ;  /* 0x0000e000ff047b82 */ /* 0x000ee20000000a00 */
[----:B------:R-:W-:Y:S01]  /*0630*/  MOV R15, UR20 ;  /* 0x00000014000f7c02 */ /* 0x000fe20008000f00 */
[----:B-1----:R-:W-:Y:S01]  /*0640*/  IMAD.WIDE R6, R9, 0x4, R6 ;  /* 0x0000000409067825 */ /* 0x002fe200078e0206 */
[----:B------:R-:W-:-:S05]  /*0650*/  MOV R9, UR20 ;  /* 0x0000001400097c02 */ /* 0x000fca0008000f00 */
[----:B------:R-:W-:Y:S02]  /*0660*/  IMAD.WIDE R8, R9, 0x4, R6 ;  /* 0x0000000409087825 */ /* 0x000fe400078e0206 */
[----:B0-----:R-:W4:Y:S02]  /*0670*/  LDG.E R6, desc[UR18][R6.64] ;  /* 0x0000001206067981 */ /* 0x001f24000c1e1900 */
[----:B---3--:R-:W-:Y:S01]  /*0680*/  IMAD.WIDE.U32 R4, R3, 0x4, R4 ;  /* 0x0000000403047825 */ /* 0x008fe200078e0004 */
[----:B------:R-:W-:Y:S01]  /*0690*/  IADD3.X R3, PT, PT, RZ, RZ, RZ, P0, !PT ;  /* 0x000000ffff037210 */ /* 0x000fe200007fe4ff */
[----:B------:R-:W3:Y:S01]  /*06a0*/  LDG.E R17, desc[UR18][R8.64] ;  /* 0x0000001208117981 */ /* 0x000ee2000c1e1900 */
[----:B--2---:R-:W-:-:S03]  /*06b0*/  LEA R2, P0, R10, UR6, 0x2 ;  /* 0x000000060a027c11 */ /* 0x004fc6000f8010ff */
[----:B------:R-:W4:Y:S01]  /*06c0*/  LDG.E R5, desc[UR18][R4.64] ;  /* 0x0000001204057981 */ /* 0x000f22000c1e1900 */
[----:B------:R-:W-:Y:S01]  /*06d0*/  LEA.HI.X R3, R10, UR7, R3, 0x2, P0 ;  /* 0x000000070a037c11 */ /* 0x000fe200080f1403 */
[----:B------:R-:W-:-:S04]  /*06e0*/  IMAD.WIDE R10, R11, 0x4, R8 ;  /* 0x000000040b0a7825 */ /* 0x000fc800078e0208 */
[----:B------:R-:W3:Y:S01]  /*06f0*/  LDG.E R16, desc[UR18][R2.64+0x4] ;  /* 0x0000041202107981 */ /* 0x000ee2000c1e1900 */
[----:B------:R-:W-:-:S03]  /*0700*/  IMAD.WIDE R14, R15, 0x4, R10 ;  /* 0x000000040f0e7825 */ /* 0x000fc600078e020a */
[----:B------:R-:W2:Y:S04]  /*0710*/  LDG.E R19, desc[UR18][R10.64] ;  /* 0x000000120a137981 */ /* 0x000ea8000c1e1900 */
[----:B------:R-:W2:Y:S04]  /*0720*/  LDG.E R18, desc[UR18][R2.64+0x8] ;  /* 0x0000081202127981 */ /* 0x000ea8000c1e1900 */
[----:B------:R-:W5:Y:S04]  /*0730*/  LDG.E R20, desc[UR18][R2.64+0xc] ;  /* 0x00000c1202147981 */ /* 0x000f68000c1e1900 */
[----:B------:R-:W5:Y:S01]  /*0740*/  LDG.E R14, desc[UR18][R14.64] ;  /* 0x000000120e0e7981 */ /* 0x000f62000c1e1900 */
[----:B------:R-:W-:Y:S01]  /*0750*/  UIADD3 UR4, UPT, UPT, UR4, 0x4, URZ ;  /* 0x0000000404047890 */ /* 0x000fe2000fffe0ff */
[----:B----4-:R-:W-:-:S04]  /*0760*/  FFMA R5, R5, R6, R12 ;  /* 0x0000000605057223 */ /* 0x010fc8000000000c */
[----:B---3--:R-:W-:-:S04]  /*0770*/  FFMA R5, R16, R17, R5 ;  /* 0x0000001110057223 */ /* 0x008fc80000000005 */
[----:B--2---:R-:W-:-:S04]  /*0780*/  FFMA R5, R18, R19, R5 ;  /* 0x0000001312057223 */ /* 0x004fc80000000005 */
[----:B-----5:R-:W-:-:S07]  /*0790*/  FFMA R12, R20, R14, R5 ;  /* 0x0000000e140c7223 */ /* 0x020fce0000000005 */
.L_x_3:
[----:B------:R-:W-:Y:S05]  /*07a0*/  BRA.U !UP1, `(.L_x_2) ;  /* 0x0000000109a87547 */ /* 0x000fea000b800000 */
[----:B------:R-:W-:Y:S01]  /*07b0*/  UISETP.NE.AND UP0, UPT, UR5, 0x1, UPT ;  /* 0x000000010500788c */ /* 0x000fe2000bf05270 */
[----:B------:R-:W-:Y:S01]  /*07c0*/  MOV R7, UR4 ;  /* 0x0000000400077c02 */ /* 0x000fe20008000f00 */
[----:B------:R-:W-:Y:S02]  /*07d0*/  ULOP3.LUT UR5, UR20, 0x1, URZ, 0xc0, !UPT ;  /* 0x0000000114057892 */ /* 0x000fe4000f8ec0ff */
[----:B------:R-:W-:Y:S02]  /*07e0*/  MOV R15, UR20 ;  /* 0x00000014000f7c02 */ /* 0x000fe40008000f00 */
[----:B------:R-:W-:Y:S01]  /*07f0*/  UISETP.NE.U32.AND UP1, UPT, UR5, 0x1, UPT ;  /* 0x000000010500788c */ /* 0x000fe2000bf25070 */
[----:B------:R-:W-:-:S04]  /*0800*/  PLOP3.LUT P1, PT, PT, PT, UP0, 0x80, 0x8 ;  /* 0x000000000008781c */ /* 0x000fc80003f2f008 */
[----:B------:R-:W1:Y:S01]  /*0810*/  @UP0 LDCU.128 UR8, c[0x0][0x380] ;  /* 0x00007000ff0807ac */ /* 0x000e620008000c00 */
[----:B------:R-:W-:Y:S01]  /*0820*/  PLOP3.LUT P0, PT, PT, PT, UP1, 0x80, 0x8 ;  /* 0x000000000008781c */ /* 0x000fe20003f0f018 */
[----:B------:R-:W2:Y:S04]  /*0830*/  @UP0 LDCU.64 UR6, c[0x0][0x380] ;  /* 0x00007000ff0607ac */ /* 0x000ea80008000a00 */
[----:B------:R-:W3:Y:S03]  /*0840*/  @!UP1 LDCU.128 UR12, c[0x0][0x380] ;  /* 0x00007000ff0c97ac */ /* 0x000ee60008000c00 */
[C---:B------:R-:W-:Y:S02]  /*0850*/  @P1 IADD3 R3, PT, PT, R13.reuse, UR4, RZ ;  /* 0x000000040d031c10 */ /* 0x040fe4000fffe0ff */
[----:B------:R-:W-:Y:S01]  /*0860*/  @P1 IADD3 R6, P2, PT, R13, UR4, RZ ;  /* 0x000000040d061c10 */ /* 0x000fe2000ff5e0ff */
[----:B------:R-:W-:Y:S01]  /*0870*/  @UP0 UIADD3 UR4, UPT, UPT, UR4, 0x2, URZ ;  /* 0x0000000204040890 */ /* 0x000fe2000fffe0ff */
[----:B-1----:R-:W-:Y:S01]  /*0880*/  MOV R11, UR9 ;  /* 0x00000009000b7c02 */ /* 0x002fe20008000f00 */
[----:B------:R-:W-:Y:S01]  /*0890*/  IMAD.U32 R10, RZ, RZ, UR8 ;  /* 0x00000008ff0a7e24 */ /* 0x000fe2000f8e00ff */
[----:B------:R-:W-:-:S02]  /*08a0*/  MOV R4, UR10 ;  /* 0x0000000a00047c02 */ /* 0x000fc40008000f00 */
[----:B------:R-:W-:Y:S01]  /*08b0*/  MOV R5, UR11 ;  /* 0x0000000b00057c02 */ /* 0x000fe20008000f00 */
[----:B------:R-:W-:-:S04]  /*08c0*/  @P1 IMAD.WIDE.U32 R10, R3, 0x4, R10 ;  /* 0x00000004030a1825 */ /* 0x000fc800078e000a */
[----:B------:R-:W-:Y:S01]  /*08d0*/  @P1 IMAD R3, R7, UR20, R0 ;  /* 0x0000001407031c24 */ /* 0x000fe2000f8e0200 */
[----:B------:R-:W-:Y:S01]  /*08e0*/  @P1 IADD3.X R7, PT, PT, RZ, RZ, RZ, P2, !PT ;  /* 0x000000ffff071210 */ /* 0x000fe200017fe4ff */
[----:B------:R-:W-:Y:S01]  /*08f0*/  IMAD.U32 R19, RZ, RZ, UR4 ;  /* 0x00000004ff137e24 */ /* 0x000fe2000f8e00ff */
[C---:B--2---:R-:W-:Y:S01]  /*0900*/  @P1 LEA R2, P2, R6.reuse, UR6, 0x2 ;  /* 0x0000000606021c11 */ /* 0x044fe2000f8410ff */
[----:B------:R-:W-:Y:S01]  /*0910*/  @P1 IMAD.WIDE R4, R3, 0x4, R4 ;  /* 0x0000000403041825 */ /* 0x000fe200078e0204 */
[----:B------:R-:W-:Y:S01]  /*0920*/  @!P0 IADD3 R17, PT, PT, R13, UR4, RZ ;  /* 0x000000040d118c10 */ /* 0x000fe2000fffe0ff */
[----:B0-----:R-:W2:Y:S01]  /*0930*/  @P1 LDG.E R11, desc[UR18][R10.64] ;  /* 0x000000120a0b1981 */ /* 0x001ea2000c1e1900 */
[----:B------:R-:W-:Y:S01]  /*0940*/  @P1 LEA.HI.X R3, R6, UR7, R7, 0x2, P2 ;  /* 0x0000000706031c11 */ /* 0x000fe200090f1407 */
[----:B------:R-:W-:Y:S01]  /*0950*/  @!P0 IMAD R19, R19, UR20, R0 ;  /* 0x0000001413138c24 */ /* 0x000fe2000f8e0200 */
[----:B---3--:R-:W-:Y:S01]  /*0960*/  MOV R6, UR12 ;  /* 0x0000000c00067c02 */ /* 0x008fe20008000f00 */
[----:B------:R-:W-:Y:S01]  /*0970*/  @P1 IMAD.WIDE R14, R15, 0x4, R4 ;  /* 0x000000040f0e1825 */ /* 0x000fe200078e0204 */
[----:B------:R-:W-:Y:S01]  /*0980*/  MOV R7, UR13 ;  /* 0x0000000d00077c02 */ /* 0x000fe20008000f00 */
[----:B------:R-:W2:Y:S01]  /*0990*/  @P1 LDG.E R4, desc[UR18][R4.64] ;  /* 0x0000001204041981 */ /* 0x000ea2000c1e1900 */
[----:B------:R-:W-:-:S02]  /*09a0*/  MOV R8, UR14 ;  /* 0x0000000e00087c02 */ /* 0x000fc40008000f00 */
[----:B------:R-:W-:Y:S01]  /*09b0*/  MOV R9, UR15 ;  /* 0x0000000f00097c02 */ /* 0x000fe20008000f00 */
[----:B------:R-:W-:Y:S01]  /*09c0*/  @!P0 IMAD.WIDE.U32 R6, R17, 0x4, R6 ;  /* 0x0000000411068825 */ /* 0x000fe200078e0006 */
[----:B------:R-:W3:Y:S03]  /*09d0*/  @P1 LDG.E R14, desc[UR18][R14.64] ;  /* 0x000000120e0e1981 */ /* 0x000ee6000c1e1900 */
[----:B------:R-:W-:Y:S01]  /*09e0*/  @!P0 IMAD.WIDE R8, R19, 0x4, R8 ;  /* 0x0000000413088825 */ /* 0x000fe200078e0208 */
[----:B------:R-:W3:Y:S04]  /*09f0*/  @P1 LDG.E R2, desc[UR18][R2.64+0x4] ;  /* 0x0000041202021981 */ /* 0x000ee8000c1e1900 */
[----:B------:R-:W4:Y:S04]  /*0a00*/  @!P0 LDG.E R7, desc[UR18][R6.64] ;  /* 0x0000001206078981 */ /* 0x000f28000c1e1900 */
[----:B------:R-:W4:Y:S01]  /*0a10*/  @!P0 LDG.E R8, desc[UR18][R8.64] ;  /* 0x0000001208088981 */ /* 0x000f22000c1e1900 */
[----:B--2---:R-:W-:-:S04]  /*0a20*/  @P1 FFMA R11, R11, R4, R12 ;  /* 0x000000040b0b1223 */ /* 0x004fc8000000000c */
[----:B---3--:R-:W-:-:S04]  /*0a30*/  @P1 FFMA R12, R2, R14, R11 ;  /* 0x0000000e020c1223 */ /* 0x008fc8000000000b */
[----:B----4-:R-:W-:-:S07]  /*0a40*/  @!P0 FFMA R12, R7, R8, R12 ;  /* 0x00000008070c8223 */ /* 0x010fce000000000c */
.L_x_2:
[----:B------:R-:W1:Y:S01]  /*0a50*/  LDC.64 R2, c[0x0][0x390] ;  /* 0x0000e400ff027b82 */ /* 0x000e620000000a00 */
[----:B------:R-:W-:-:S05]  /*0a60*/  IADD3 R13, PT, PT, R0, R13, RZ ;  /* 0x0000000d000d7210 */ /* 0x000fca0007ffe0ff */
[----:B-1----:R-:W-:-:S05]  /*0a70*/  IMAD.WIDE R2, R13, 0x4, R2 ;  /* 0x000000040d027825 */ /* 0x002fca00078e0202 */
[----:B0-----:R-:W-:Y:S01]  /*0a80*/  STG.E desc[UR18][R2.64], R12 ;  /* 0x0000000c02007986 */ /* 0x001fe2000c101912 */
[----:B------:R-:W-:Y:S05]  /*0a90*/  EXIT ;  /* 0x000000000000794d */ /* 0x000fea0003800000 */
.L_x_4:
[----:B------:R-:W-:-:S00]  /*0aa0*/  BRA `(.L_x_4) ;  /* 0xfffffffc00fc7947 */ /* 0x000fc0000383ffff */
[----:B------:R-:W-:-:S00]  /*0ab0*/  NOP ;  /* 0x0000000000007918 */ /* 0x000fc00000000000 */
        /* <DEDUP_REMOVED lines=12> */
.L_x_5:


//--------------------- .nv.shared.reserved.0     --------------------------
	.section	.nv.shared.reserved.0,"aw",@nobits
	.weak		__nv_reservedSMEM_offset_0_alias
	.size		__nv_reservedSMEM_offset_0_alias, 0, 64
	.other		__nv_reservedSMEM_offset_0_alias,@"STO_CUDA_RESERVED_SHARED STV_DEFAULT"
__nv_reservedSMEM_offset_0_alias:
	.zero		0
	.zero		64


//--------------------- .nv.constant0._Z16MatricesMultiplyPfS_S_i --------------------------
	.section	.nv.constant0._Z16MatricesMultiplyPfS_S_i,"a",@progbits
	.sectionflags	@""
	.align	4
.nv.constant0._Z16MatricesMultiplyPfS_S_i:
	.zero		924


//--------------------- SYMBOLS --------------------------

	.type		.nv.reservedSmem.offset0,@object
	.size		.nv.reservedSmem.offset0,0x4
